//
// Generated by NVIDIA NVVM Compiler
//
// Compiler Build ID: CL-36424714
// Cuda compilation tools, release 13.0, V13.0.88
// Based on NVVM 20.0.0
//

.version 9.0
.target sm_100
.address_size 64

	// .globl	_Z8dkernel1v
.extern .func  (.param .b32 func_retval0) vprintf
(
	.param .b64 vprintf_param_0,
	.param .b64 vprintf_param_1
)
;
.global .align 1 .b8 $str[16] = {72, 101, 108, 108, 111, 32, 87, 111, 114, 108, 100, 32, 49, 46, 10};
.global .align 1 .b8 $str$1[16] = {72, 101, 108, 108, 111, 32, 87, 111, 114, 108, 100, 32, 50, 46, 10};
.global .align 1 .b8 $str$2[16] = {72, 101, 108, 108, 111, 32, 87, 111, 114, 108, 100, 32, 51, 46, 10};

.visible .entry _Z8dkernel1v()
{
	.reg .b32 	%r<3>;
	.reg .b64 	%rd<3>;

	mov.u64 	%rd1, $str;
	cvta.global.u64 	%rd2, %rd1;
	{ // callseq 0, 0
	.param .b64 param0;
	st.param.b64 	[param0], %rd2;
	.param .b64 param1;
	st.param.b64 	[param1], 0;
	.param .b32 retval0;
	call.uni (retval0), 
	vprintf, 
	(
	param0, 
	param1
	);
	ld.param.b32 	%r1, [retval0];
	} // callseq 0
	ret;

}
	// .globl	_Z8dkernel2v
.visible .entry _Z8dkernel2v()
{
	.reg .b32 	%r<3>;
	.reg .b64 	%rd<3>;

	mov.u64 	%rd1, $str$1;
	cvta.global.u64 	%rd2, %rd1;
	{ // callseq 1, 0
	.param .b64 param0;
	st.param.b64 	[param0], %rd2;
	.param .b64 param1;
	st.param.b64 	[param1], 0;
	.param .b32 retval0;
	call.uni (retval0), 
	vprintf, 
	(
	param0, 
	param1
	);
	ld.param.b32 	%r1, [retval0];
	} // callseq 1
	ret;

}
	// .globl	_Z8dkernel3v
.visible .entry _Z8dkernel3v()
{
	.reg .b32 	%r<3>;
	.reg .b64 	%rd<3>;

	mov.u64 	%rd1, $str$2;
	cvta.global.u64 	%rd2, %rd1;
	{ // callseq 2, 0
	.param .b64 param0;
	st.param.b64 	[param0], %rd2;
	.param .b64 param1;
	st.param.b64 	[param1], 0;
	.param .b32 retval0;
	call.uni (retval0), 
	vprintf, 
	(
	param0, 
	param1
	);
	ld.param.b32 	%r1, [retval0];
	} // callseq 2
	ret;

}


// ===== COMPILED SASS (sm_100) =====

	.target	sm_100

	.elftype	@"ET_EXEC"


//--------------------- .note.nv.tkinfo           --------------------------
	.section	.note.nv.tkinfo,"",@"SHT_NOTE"
	.sectionflags	@"SHF_NOTE_NV_TKINFO"
	.tkinfo
        /*0018*/ 	.word	0x00000002
        /*0030*/ 	.string	""
        /*0030*/ 	.string	"ptxas"
        /*0030*/ 	.string	"Cuda compilation tools, release 13.0, V13.0.88"
        /*0030*/ 	.string	"Build cuda_13.0.r13.0/compiler.36424714_0"
        /*0030*/ 	.string	"-arch sm_100 -m 64 "



//--------------------- .note.nv.cuinfo           --------------------------
	.section	.note.nv.cuinfo,"",@"SHT_NOTE"
	.sectionflags	@"SHF_NOTE_NV_CUINFO"
        /*0018*/ 	.short	0x0002
        /*001a*/ 	.short	0x0064
        /*001c*/ 	.short	0x0082
	.zero		2


//--------------------- .nv.info                  --------------------------
	.section	.nv.info,"",@"SHT_CUDA_INFO"
	.align	4


	//----- nvinfo : EIATTR_REGCOUNT
	.align		4
        /*0000*/ 	.byte	0x04, 0x2f
        /*0002*/ 	.short	(.L_4 - .L_3)
	.align		4
.L_3:
        /*0004*/ 	.word	index@(_Z8dkernel1v)
        /*0008*/ 	.word	0x00000018


	//----- nvinfo : EIATTR_FRAME_SIZE
	.align		4
.L_4:
        /*000c*/ 	.byte	0x04, 0x11
        /*000e*/ 	.short	(.L_6 - .L_5)
	.align		4
.L_5:
        /*0010*/ 	.word	index@(_Z8dkernel1v)
        /*0014*/ 	.word	0x00000000


	//----- nvinfo : EIATTR_REGCOUNT
	.align		4
.L_6:
        /*0018*/ 	.byte	0x04, 0x2f
        /*001a*/ 	.short	(.L_8 - .L_7)
	.align		4
.L_7:
        /*001c*/ 	.word	index@(_Z8dkernel2v)
        /*0020*/ 	.word	0x00000018


	//----- nvinfo : EIATTR_FRAME_SIZE
	.align		4
.L_8:
        /*0024*/ 	.byte	0x04, 0x11
        /*0026*/ 	.short	(.L_10 - .L_9)
	.align		4
.L_9:
        /*0028*/ 	.word	index@(_Z8dkernel2v)
        /*002c*/ 	.word	0x00000000


	//----- nvinfo : EIATTR_REGCOUNT
	.align		4
.L_10:
        /*0030*/ 	.byte	0x04, 0x2f
        /*0032*/ 	.short	(.L_12 - .L_11)
	.align		4
.L_11:
        /*0034*/ 	.word	index@(_Z8dkernel3v)
        /*0038*/ 	.word	0x00000018


	//----- nvinfo : EIATTR_FRAME_SIZE
	.align		4
.L_12:
        /*003c*/ 	.byte	0x04, 0x11
        /*003e*/ 	.short	(.L_14 - .L_13)
	.align		4
.L_13:
        /*0040*/ 	.word	index@(_Z8dkernel3v)
        /*0044*/ 	.word	0x00000000


	//----- nvinfo : EIATTR_MIN_STACK_SIZE
	.align		4
.L_14:
        /*0048*/ 	.byte	0x04, 0x12
        /*004a*/ 	.short	(.L_16 - .L_15)
	.align		4
.L_15:
        /*004c*/ 	.word	index@(_Z8dkernel3v)
        /*0050*/ 	.word	0x00000000


	//----- nvinfo : EIATTR_MIN_STACK_SIZE
	.align		4
.L_16:
        /*0054*/ 	.byte	0x04, 0x12
        /*0056*/ 	.short	(.L_18 - .L_17)
	.align		4
.L_17:
        /*0058*/ 	.word	index@(_Z8dkernel2v)
        /*005c*/ 	.word	0x00000000


	//----- nvinfo : EIATTR_MIN_STACK_SIZE
	.align		4
.L_18:
        /*0060*/ 	.byte	0x04, 0x12
        /*0062*/ 	.short	(.L_20 - .L_19)
	.align		4
.L_19:
        /*0064*/ 	.word	index@(_Z8dkernel1v)
        /*0068*/ 	.word	0x00000000
.L_20:


//--------------------- .nv.compat                --------------------------
	.section	.nv.compat,"",@"SHT_CUDA_COMPAT_INFO"
	.align	4
        /*0000*/ 	.byte	0x02, 0x09, 0x00, 0x00, 0x02, 0x02, 0x01, 0x00, 0x02, 0x05, 0x05, 0x00, 0x03, 0x07, 0x01, 0x01
        /*0010*/ 	.byte	0x02, 0x03, 0x00, 0x00, 0x02, 0x06, 0x01, 0x00, 0x04, 0x0b, 0x08, 0x00, 0x09, 0x00, 0x00, 0x00
        /*0020*/ 	.byte	0x00, 0x00, 0x00, 0x00


//--------------------- .nv.info._Z8dkernel3v     --------------------------
	.section	.nv.info._Z8dkernel3v,"",@"SHT_CUDA_INFO"
	.sectionflags	@""
	.align	4


	//----- nvinfo : EIATTR_CUDA_API_VERSION
	.align		4
        /*0000*/ 	.byte	0x04, 0x37
        /*0002*/ 	.short	(.L_22 - .L_21)
.L_21:
        /*0004*/ 	.word	0x00000082


	//----- nvinfo : EIATTR_SPARSE_MMA_MASK
	.align		4
.L_22:
        /*0008*/ 	.byte	0x03, 0x50
        /*000a*/ 	.short	0x0000


	//----- nvinfo : EIATTR_MAXREG_COUNT
	.align		4
        /*000c*/ 	.byte	0x03, 0x1b
        /*000e*/ 	.short	0x00ff


	//----- nvinfo : EIATTR_EXTERNS
	.align		4
        /*0010*/ 	.byte	0x04, 0x0f
        /*0012*/ 	.short	(.L_24 - .L_23)


	//   ....[0]....
	.align		4
.L_23:
        /*0014*/ 	.word	index@(vprintf)


	//----- nvinfo : EIATTR_MERCURY_ISA_VERSION
	.align		4
.L_24:
        /*0018*/ 	.byte	0x03, 0x5f
        /*001a*/ 	.short	0x0101


	//----- nvinfo : EIATTR_VRC_CTA_INIT_COUNT
	.align		4
        /*001c*/ 	.byte	0x02, 0x4a
	.zero		1
	.zero		1


	//----- nvinfo : EIATTR_SYSCALL_OFFSETS
	.align		4
        /*0020*/ 	.byte	0x04, 0x46
        /*0022*/ 	.short	(.L_26 - .L_25)


	//   ....[0]....
.L_25:
        /*0024*/ 	.word	0x00000080


	//----- nvinfo : EIATTR_EXIT_INSTR_OFFSETS
	.align		4
.L_26:
        /*0028*/ 	.byte	0x04, 0x1c
        /*002a*/ 	.short	(.L_28 - .L_27)


	//   ....[0]....
.L_27:
        /*002c*/ 	.word	0x00000090


	//----- nvinfo : EIATTR_SW_WAR
	.align		4
.L_28:
        /*0030*/ 	.byte	0x04, 0x36
        /*0032*/ 	.short	(.L_30 - .L_29)
.L_29:
        /*0034*/ 	.word	0x00000008
.L_30:


//--------------------- .nv.info._Z8dkernel2v     --------------------------
	.section	.nv.info._Z8dkernel2v,"",@"SHT_CUDA_INFO"
	.sectionflags	@""
	.align	4


	//----- nvinfo : EIATTR_CUDA_API_VERSION
	.align		4
        /*0000*/ 	.byte	0x04, 0x37
        /*0002*/ 	.short	(.L_32 - .L_31)
.L_31:
        /*0004*/ 	.word	0x00000082


	//----- nvinfo : EIATTR_SPARSE_MMA_MASK
	.align		4
.L_32:
        /*0008*/ 	.byte	0x03, 0x50
        /*000a*/ 	.short	0x0000


	//----- nvinfo : EIATTR_MAXREG_COUNT
	.align		4
        /*000c*/ 	.byte	0x03, 0x1b
        /*000e*/ 	.short	0x00ff


	//----- nvinfo : EIATTR_EXTERNS
	.align		4
        /*0010*/ 	.byte	0x04, 0x0f
        /*0012*/ 	.short	(.L_34 - .L_33)


	//   ....[0]....
	.align		4
.L_33:
        /*0014*/ 	.word	index@(vprintf)


	//----- nvinfo : EIATTR_MERCURY_ISA_VERSION
	.align		4
.L_34:
        /*0018*/ 	.byte	0x03, 0x5f
        /*001a*/ 	.short	0x0101


	//----- nvinfo : EIATTR_VRC_CTA_INIT_COUNT
	.align		4
        /*001c*/ 	.byte	0x02, 0x4a
	.zero		1
	.zero		1


	//----- nvinfo : EIATTR_SYSCALL_OFFSETS
	.align		4
        /*0020*/ 	.byte	0x04, 0x46
        /*0022*/ 	.short	(.L_36 - .L_35)


	//   ....[0]....
.L_35:
        /*0024*/ 	.word	0x00000080


	//----- nvinfo : EIATTR_EXIT_INSTR_OFFSETS
	.align		4
.L_36:
        /*0028*/ 	.byte	0x04, 0x1c
        /*002a*/ 	.short	(.L_38 - .L_37)


	//   ....[0]....
.L_37:
        /*002c*/ 	.word	0x00000090


	//----- nvinfo : EIATTR_SW_WAR
	.align		4
.L_38:
        /*0030*/ 	.byte	0x04, 0x36
        /*0032*/ 	.short	(.L_40 - .L_39)
.L_39:
        /*0034*/ 	.word	0x00000008
.L_40:


//--------------------- .nv.info._Z8dkernel1v     --------------------------
	.section	.nv.info._Z8dkernel1v,"",@"SHT_CUDA_INFO"
	.sectionflags	@""
	.align	4


	//----- nvinfo : EIATTR_CUDA_API_VERSION
	.align		4
        /*0000*/ 	.byte	0x04, 0x37
        /*0002*/ 	.short	(.L_42 - .L_41)
.L_41:
        /*0004*/ 	.word	0x00000082


	//----- nvinfo : EIATTR_SPARSE_MMA_MASK
	.align		4
.L_42:
        /*0008*/ 	.byte	0x03, 0x50
        /*000a*/ 	.short	0x0000


	//----- nvinfo : EIATTR_MAXREG_COUNT
	.align		4
        /*000c*/ 	.byte	0x03, 0x1b
        /*000e*/ 	.short	0x00ff


	//----- nvinfo : EIATTR_EXTERNS
	.align		4
        /*0010*/ 	.byte	0x04, 0x0f
        /*0012*/ 	.short	(.L_44 - .L_43)


	//   ....[0]....
	.align		4
.L_43:
        /*0014*/ 	.word	index@(vprintf)


	//----- nvinfo : EIATTR_MERCURY_ISA_VERSION
	.align		4
.L_44:
        /*0018*/ 	.byte	0x03, 0x5f
        /*001a*/ 	.short	0x0101


	//----- nvinfo : EIATTR_VRC_CTA_INIT_COUNT
	.align		4
        /*001c*/ 	.byte	0x02, 0x4a
	.zero		1
	.zero		1


	//----- nvinfo : EIATTR_SYSCALL_OFFSETS
	.align		4
        /*0020*/ 	.byte	0x04, 0x46
        /*0022*/ 	.short	(.L_46 - .L_45)


	//   ....[0]....
.L_45:
        /*0024*/ 	.word	0x00000080


	//----- nvinfo : EIATTR_EXIT_INSTR_OFFSETS
	.align		4
.L_46:
        /*0028*/ 	.byte	0x04, 0x1c
        /*002a*/ 	.short	(.L_48 - .L_47)


	//   ....[0]....
.L_47:
        /*002c*/ 	.word	0x00000090


	//----- nvinfo : EIATTR_SW_WAR
	.align		4
.L_48:
        /*0030*/ 	.byte	0x04, 0x36
        /*0032*/ 	.short	(.L_50 - .L_49)
.L_49:
        /*0034*/ 	.word	0x00000008
.L_50:


//--------------------- .nv.callgraph             --------------------------
	.section	.nv.callgraph,"",@"SHT_CUDA_CALLGRAPH"
	.align	4
	.sectionentsize	8
	.align		4
        /*0000*/ 	.word	0x00000000
	.align		4
        /*0004*/ 	.word	0xffffffff
	.align		4
        /*0008*/ 	.word	index@(_Z8dkernel3v)
	.align		4
        /*000c*/ 	.word	index@(vprintf)
	.align		4
        /*0010*/ 	.word	index@(_Z8dkernel2v)
	.align		4
        /*0014*/ 	.word	index@(vprintf)
	.align		4
        /*0018*/ 	.word	index@(_Z8dkernel1v)
	.align		4
        /*001c*/ 	.word	index@(vprintf)
	.align		4
        /*0020*/ 	.word	0x00000000
	.align		4
        /*0024*/ 	.word	0xfffffffe
	.align		4
        /*0028*/ 	.word	0x00000000
	.align		4
        /*002c*/ 	.word	0xfffffffd
	.align		4
        /*0030*/ 	.word	0x00000000
	.align		4
        /*0034*/ 	.word	0xfffffffc


//--------------------- .nv.constant4             --------------------------
	.section	.nv.constant4,"a",@progbits
	.align	8
	.align		8
.nv.constant4:
        /*0000*/ 	.dword	vprintf
	.align		8
        /*0008*/ 	.dword	$str
	.align		8
        /*0010*/ 	.dword	$str$1
	.align		8
        /*0018*/ 	.dword	$str$2


//--------------------- .text._Z8dkernel3v        --------------------------
	.section	.text._Z8dkernel3v,"ax",@progbits
	.align	128
        .global         _Z8dkernel3v
        .type           _Z8dkernel3v,@function
        .size           _Z8dkernel3v,(.L_x_6 - _Z8dkernel3v)
        .other          _Z8dkernel3v,@"STO_CUDA_ENTRY STV_DEFAULT"
_Z8dkernel3v:
.text._Z8dkernel3v:
[----:B------:R-:W0:Y:S01]  /*0000*/  LDC R1, c[0x0][0x37c] ;  /* 0x0000df00ff017b82 */ /* 0x000e220000000800 */
[----:B------:R-:W-:Y:S01]  /*0010*/  MOV R0, 0x0 ;  /* 0x0000000000007802 */ /* 0x000fe20000000f00 */
[----:B------:R-:W1:Y:S01]  /*0020*/  LDCU.64 UR4, c[0x4][0x18] ;  /* 0x01000300ff0477ac */ /* 0x000e620008000a00 */
[----:B------:R-:W-:-:S05]  /*0030*/  CS2R R6, SRZ ;  /* 0x0000000000067805 */ /* 0x000fca000001ff00 */
[----:B------:R2:W3:Y:S01]  /*0040*/  LDC.64 R2, c[0x4][R0] ;  /* 0x0100000000027b82 */ /* 0x0004e20000000a00 */
[----:B-1----:R-:W-:Y:S02]  /*0050*/  IMAD.U32 R4, RZ, RZ, UR4 ;  /* 0x00000004ff047e24 */ /* 0x002fe4000f8e00ff */
[----:B--2---:R-:W-:-:S07]  /*0060*/  IMAD.U32 R5, RZ, RZ, UR5 ;  /* 0x00000005ff057e24 */ /* 0x004fce000f8e00ff */
[----:B------:R-:W-:-:S07]  /*0070*/  LEPC R20, `(.L_x_0) ;  /* 0x000000001014794e */ /* 0x000fce0000000000 */
[----:B0--3--:R-:W-:Y:S05]  /*0080*/  CALL.ABS.NOINC R2 ;  /* 0x0000000002007343 */ /* 0x009fea0003c00000 */
.L_x_0:
[----:B------:R-:W-:Y:S05]  /*0090*/  EXIT ;  /* 0x000000000000794d */ /* 0x000fea0003800000 */
.L_x_1:
[----:B------:R-:W-:-:S00]  /*00a0*/  BRA `(.L_x_1) ;  /* 0xfffffffc00fc7947 */ /* 0x000fc0000383ffff */
[----:B------:R-:W-:-:S00]  /*00b0*/  NOP ;  /* 0x0000000000007918 */ /* 0x000fc00000000000 */
        /* <DEDUP_REMOVED lines=12> */
.L_x_6:


//--------------------- .text._Z8dkernel2v        --------------------------
	.section	.text._Z8dkernel2v,"ax",@progbits
	.align	128
        .global         _Z8dkernel2v
        .type           _Z8dkernel2v,@function
        .size           _Z8dkernel2v,(.L_x_7 - _Z8dkernel2v)
        .other          _Z8dkernel2v,@"STO_CUDA_ENTRY STV_DEFAULT"
_Z8dkernel2v:
.text._Z8dkernel2v:
        /* <DEDUP_REMOVED lines=9> */
.L_x_2:
[----:B------:R-:W-:Y:S05]  /*0090*/  EXIT ;  /* 0x000000000000794d */ /* 0x000fea0003800000 */
.L_x_3:
        /* <DEDUP_REMOVED lines=14> */
.L_x_7:


//--------------------- .text._Z8dkernel1v        --------------------------
	.section	.text._Z8dkernel1v,"ax",@progbits
	.align	128
        .global         _Z8dkernel1v
        .type           _Z8dkernel1v,@function
        .size           _Z8dkernel1v,(.L_x_8 - _Z8dkernel1v)
        .other          _Z8dkernel1v,@"STO_CUDA_ENTRY STV_DEFAULT"
_Z8dkernel1v:
.text._Z8dkernel1v:
        /* <DEDUP_REMOVED lines=9> */
.L_x_4:
[----:B------:R-:W-:Y:S05]  /*0090*/  EXIT ;  /* 0x000000000000794d */ /* 0x000fea0003800000 */
.L_x_5:
        /* <DEDUP_REMOVED lines=14> */
.L_x_8:


//--------------------- .nv.global.init           --------------------------
	.section	.nv.global.init,"aw",@progbits
.nv.global.init:
	.type		$str$2,@object
	.size		$str$2,($str - $str$2)
$str$2:
        /*0000*/ 	.byte	0x48, 0x65, 0x6c, 0x6c, 0x6f, 0x20, 0x57, 0x6f, 0x72, 0x6c, 0x64, 0x20, 0x33, 0x2e, 0x0a, 0x00
	.type		$str,@object
	.size		$str,($str$1 - $str)
$str:
        /*0010*/ 	.byte	0x48, 0x65, 0x6c, 0x6c, 0x6f, 0x20, 0x57, 0x6f, 0x72, 0x6c, 0x64, 0x20, 0x31, 0x2e, 0x0a, 0x00
	.type		$str$1,@object
	.size		$str$1,(.L_1 - $str$1)
$str$1:
        /*0020*/ 	.byte	0x48, 0x65, 0x6c, 0x6c, 0x6f, 0x20, 0x57, 0x6f, 0x72, 0x6c, 0x64, 0x20, 0x32, 0x2e, 0x0a, 0x00
.L_1:


//--------------------- .nv.shared.reserved.0     --------------------------
	.section	.nv.shared.reserved.0,"aw",@nobits
	.weak		__nv_reservedSMEM_offset_0_alias
	.size		__nv_reservedSMEM_offset_0_alias, 0, 64
	.other		__nv_reservedSMEM_offset_0_alias,@"STO_CUDA_RESERVED_SHARED STV_DEFAULT"
__nv_reservedSMEM_offset_0_alias:
	.zero		0
	.zero		64


//--------------------- .nv.constant0._Z8dkernel3v --------------------------
	.section	.nv.constant0._Z8dkernel3v,"a",@progbits
	.sectionflags	@""
	.align	4
.nv.constant0._Z8dkernel3v:
	.zero		896


//--------------------- .nv.constant0._Z8dkernel2v --------------------------
	.section	.nv.constant0._Z8dkernel2v,"a",@progbits
	.sectionflags	@""
	.align	4
.nv.constant0._Z8dkernel2v:
	.zero		896


//--------------------- .nv.constant0._Z8dkernel1v --------------------------
	.section	.nv.constant0._Z8dkernel1v,"a",@progbits
	.sectionflags	@""
	.align	4
.nv.constant0._Z8dkernel1v:
	.zero		896


//--------------------- SYMBOLS --------------------------

	.type		.nv.reservedSmem.offset0,@object
	.size		.nv.reservedSmem.offset0,0x4
	.type		vprintf,@function
